//
// Generated by NVIDIA NVVM Compiler
//
// Compiler Build ID: CL-36424714
// Cuda compilation tools, release 13.0, V13.0.88
// Based on NVVM 20.0.0
//

.version 9.0
.target sm_100
.address_size 64

	// .globl	_Z5countPcS_iPiiS0_

.visible .entry _Z5countPcS_iPiiS0_(
	.param .u64 .ptr .align 1 _Z5countPcS_iPiiS0__param_0,
	.param .u64 .ptr .align 1 _Z5countPcS_iPiiS0__param_1,
	.param .u32 _Z5countPcS_iPiiS0__param_2,
	.param .u64 .ptr .align 1 _Z5countPcS_iPiiS0__param_3,
	.param .u32 _Z5countPcS_iPiiS0__param_4,
	.param .u64 .ptr .align 1 _Z5countPcS_iPiiS0__param_5
)
{
	.reg .pred 	%p<14>;
	.reg .b16 	%rs<3>;
	.reg .b32 	%r<116>;
	.reg .b64 	%rd<28>;

	ld.param.u64 	%rd10, [_Z5countPcS_iPiiS0__param_0];
	ld.param.u64 	%rd11, [_Z5countPcS_iPiiS0__param_1];
	ld.param.u32 	%r34, [_Z5countPcS_iPiiS0__param_2];
	ld.param.u64 	%rd13, [_Z5countPcS_iPiiS0__param_3];
	ld.param.u64 	%rd12, [_Z5countPcS_iPiiS0__param_5];
	cvta.to.global.u64 	%rd1, %rd13;
	mov.u32 	%r1, %tid.x;
	mul.wide.u32 	%rd14, %r1, 4;
	add.s64 	%rd15, %rd1, %rd14;
	ld.global.u32 	%r2, [%rd15];
	setp.eq.s32 	%p1, %r1, 0;
	mov.b32 	%r114, 0;
	@%p1 bra 	$L__BB0_13;
	and.b32  	%r3, %r1, 15;
	setp.lt.u32 	%p2, %r1, 16;
	mov.b32 	%r107, 0;
	mov.u32 	%r114, %r107;
	@%p2 bra 	$L__BB0_4;
	and.b32  	%r107, %r1, 1008;
	neg.s32 	%r101, %r107;
	add.s64 	%rd26, %rd1, 32;
	mov.b32 	%r114, 0;
$L__BB0_3:
	.pragma "nounroll";
	ld.global.u32 	%r39, [%rd26+-32];
	add.s32 	%r40, %r114, %r39;
	ld.global.u32 	%r41, [%rd26+-28];
	add.s32 	%r42, %r40, %r41;
	ld.global.u32 	%r43, [%rd26+-24];
	add.s32 	%r44, %r42, %r43;
	ld.global.u32 	%r45, [%rd26+-20];
	add.s32 	%r46, %r44, %r45;
	ld.global.u32 	%r47, [%rd26+-16];
	add.s32 	%r48, %r46, %r47;
	ld.global.u32 	%r49, [%rd26+-12];
	add.s32 	%r50, %r48, %r49;
	ld.global.u32 	%r51, [%rd26+-8];
	add.s32 	%r52, %r50, %r51;
	ld.global.u32 	%r53, [%rd26+-4];
	add.s32 	%r54, %r52, %r53;
	ld.global.u32 	%r55, [%rd26];
	add.s32 	%r56, %r54, %r55;
	ld.global.u32 	%r57, [%rd26+4];
	add.s32 	%r58, %r56, %r57;
	ld.global.u32 	%r59, [%rd26+8];
	add.s32 	%r60, %r58, %r59;
	ld.global.u32 	%r61, [%rd26+12];
	add.s32 	%r62, %r60, %r61;
	ld.global.u32 	%r63, [%rd26+16];
	add.s32 	%r64, %r62, %r63;
	ld.global.u32 	%r65, [%rd26+20];
	add.s32 	%r66, %r64, %r65;
	ld.global.u32 	%r67, [%rd26+24];
	add.s32 	%r68, %r66, %r67;
	ld.global.u32 	%r69, [%rd26+28];
	add.s32 	%r70, %r68, %r69;
	add.s32 	%r114, %r70, 16;
	add.s32 	%r101, %r101, 16;
	add.s64 	%rd26, %rd26, 64;
	setp.ne.s32 	%p3, %r101, 0;
	@%p3 bra 	$L__BB0_3;
$L__BB0_4:
	setp.eq.s32 	%p4, %r3, 0;
	@%p4 bra 	$L__BB0_13;
	and.b32  	%r13, %r1, 7;
	setp.lt.u32 	%p5, %r3, 8;
	@%p5 bra 	$L__BB0_7;
	mul.wide.u32 	%rd16, %r107, 4;
	add.s64 	%rd17, %rd1, %rd16;
	ld.global.u32 	%r72, [%rd17];
	add.s32 	%r73, %r114, %r72;
	ld.global.u32 	%r74, [%rd17+4];
	add.s32 	%r75, %r73, %r74;
	ld.global.u32 	%r76, [%rd17+8];
	add.s32 	%r77, %r75, %r76;
	ld.global.u32 	%r78, [%rd17+12];
	add.s32 	%r79, %r77, %r78;
	ld.global.u32 	%r80, [%rd17+16];
	add.s32 	%r81, %r79, %r80;
	ld.global.u32 	%r82, [%rd17+20];
	add.s32 	%r83, %r81, %r82;
	ld.global.u32 	%r84, [%rd17+24];
	add.s32 	%r85, %r83, %r84;
	ld.global.u32 	%r86, [%rd17+28];
	add.s32 	%r87, %r85, %r86;
	add.s32 	%r114, %r87, 8;
	add.s32 	%r107, %r107, 8;
$L__BB0_7:
	setp.eq.s32 	%p6, %r13, 0;
	@%p6 bra 	$L__BB0_13;
	and.b32  	%r19, %r1, 3;
	setp.lt.u32 	%p7, %r13, 4;
	@%p7 bra 	$L__BB0_10;
	mul.wide.u32 	%rd18, %r107, 4;
	add.s64 	%rd19, %rd1, %rd18;
	ld.global.u32 	%r89, [%rd19];
	add.s32 	%r90, %r114, %r89;
	ld.global.u32 	%r91, [%rd19+4];
	add.s32 	%r92, %r90, %r91;
	ld.global.u32 	%r93, [%rd19+8];
	add.s32 	%r94, %r92, %r93;
	ld.global.u32 	%r95, [%rd19+12];
	add.s32 	%r96, %r94, %r95;
	add.s32 	%r114, %r96, 4;
	add.s32 	%r107, %r107, 4;
$L__BB0_10:
	setp.eq.s32 	%p8, %r19, 0;
	@%p8 bra 	$L__BB0_13;
	mul.wide.u32 	%rd20, %r107, 4;
	add.s64 	%rd27, %rd1, %rd20;
	neg.s32 	%r112, %r19;
$L__BB0_12:
	.pragma "nounroll";
	ld.global.u32 	%r97, [%rd27];
	add.s32 	%r98, %r114, %r97;
	add.s32 	%r114, %r98, 1;
	add.s64 	%rd27, %rd27, 4;
	add.s32 	%r112, %r112, 1;
	setp.ne.s32 	%p9, %r112, 0;
	@%p9 bra 	$L__BB0_12;
$L__BB0_13:
	setp.lt.s32 	%p10, %r2, 1;
	@%p10 bra 	$L__BB0_17;
	cvta.to.global.u64 	%rd8, %rd10;
	cvta.to.global.u64 	%rd9, %rd11;
	add.s32 	%r31, %r114, %r2;
	mov.u32 	%r115, %r114;
	bra.uni 	$L__BB0_16;
$L__BB0_15:
	add.s32 	%r115, %r115, 1;
	setp.ge.s32 	%p12, %r115, %r31;
	@%p12 bra 	$L__BB0_17;
$L__BB0_16:
	cvt.s64.s32 	%rd21, %r115;
	add.s64 	%rd22, %rd8, %rd21;
	ld.global.u8 	%rs1, [%rd22];
	sub.s32 	%r99, %r115, %r114;
	cvt.s64.s32 	%rd23, %r99;
	add.s64 	%rd24, %rd9, %rd23;
	ld.global.u8 	%rs2, [%rd24];
	setp.eq.s16 	%p11, %rs1, %rs2;
	@%p11 bra 	$L__BB0_15;
	bra.uni 	$L__BB0_19;
$L__BB0_17:
	setp.ne.s32 	%p13, %r34, %r2;
	@%p13 bra 	$L__BB0_19;
	cvta.to.global.u64 	%rd25, %rd12;
	atom.global.add.u32 	%r100, [%rd25], 1;
$L__BB0_19:
	ret;

}


// ===== COMPILED SASS (sm_100) =====

	.target	sm_100

	.elftype	@"ET_EXEC"


//--------------------- .note.nv.tkinfo           --------------------------
	.section	.note.nv.tkinfo,"",@"SHT_NOTE"
	.sectionflags	@"SHF_NOTE_NV_TKINFO"
	.tkinfo
        /*0018*/ 	.word	0x00000002
        /*0030*/ 	.string	""
        /*0030*/ 	.string	"ptxas"
        /*0030*/ 	.string	"Cuda compilation tools, release 13.0, V13.0.88"
        /*0030*/ 	.string	"Build cuda_13.0.r13.0/compiler.36424714_0"
        /*0030*/ 	.string	"-arch sm_100 -m 64 "



//--------------------- .note.nv.cuinfo           --------------------------
	.section	.note.nv.cuinfo,"",@"SHT_NOTE"
	.sectionflags	@"SHF_NOTE_NV_CUINFO"
        /*0018*/ 	.short	0x0002
        /*001a*/ 	.short	0x0064
        /*001c*/ 	.short	0x0082
	.zero		2


//--------------------- .nv.info                  --------------------------
	.section	.nv.info,"",@"SHT_CUDA_INFO"
	.align	4


	//----- nvinfo : EIATTR_REGCOUNT
	.align		4
        /*0000*/ 	.byte	0x04, 0x2f
        /*0002*/ 	.short	(.L_1 - .L_0)
	.align		4
.L_0:
        /*0004*/ 	.word	index@(_Z5countPcS_iPiiS0_)
        /*0008*/ 	.word	0x0000001d


	//----- nvinfo : EIATTR_FRAME_SIZE
	.align		4
.L_1:
        /*000c*/ 	.byte	0x04, 0x11
        /*000e*/ 	.short	(.L_3 - .L_2)
	.align		4
.L_2:
        /*0010*/ 	.word	index@(_Z5countPcS_iPiiS0_)
        /*0014*/ 	.word	0x00000000


	//----- nvinfo : EIATTR_MIN_STACK_SIZE
	.align		4
.L_3:
        /*0018*/ 	.byte	0x04, 0x12
        /*001a*/ 	.short	(.L_5 - .L_4)
	.align		4
.L_4:
        /*001c*/ 	.word	index@(_Z5countPcS_iPiiS0_)
        /*0020*/ 	.word	0x00000000
.L_5:


//--------------------- .nv.compat                --------------------------
	.section	.nv.compat,"",@"SHT_CUDA_COMPAT_INFO"
	.align	4
        /*0000*/ 	.byte	0x02, 0x09, 0x00, 0x00, 0x02, 0x02, 0x01, 0x00, 0x02, 0x05, 0x05, 0x00, 0x03, 0x07, 0x01, 0x01
        /*0010*/ 	.byte	0x02, 0x03, 0x00, 0x00, 0x02, 0x06, 0x01, 0x00, 0x04, 0x0b, 0x08, 0x00, 0x09, 0x00, 0x00, 0x00
        /*0020*/ 	.byte	0x00, 0x00, 0x00, 0x00


//--------------------- .nv.info._Z5countPcS_iPiiS0_ --------------------------
	.section	.nv.info._Z5countPcS_iPiiS0_,"",@"SHT_CUDA_INFO"
	.sectionflags	@""
	.align	4


	//----- nvinfo : EIATTR_CUDA_API_VERSION
	.align		4
        /*0000*/ 	.byte	0x04, 0x37
        /*0002*/ 	.short	(.L_7 - .L_6)
.L_6:
        /*0004*/ 	.word	0x00000082


	//----- nvinfo : EIATTR_KPARAM_INFO
	.align		4
.L_7:
        /*0008*/ 	.byte	0x04, 0x17
        /*000a*/ 	.short	(.L_9 - .L_8)
.L_8:
        /*000c*/ 	.word	0x00000000
        /*0010*/ 	.short	0x0005
        /*0012*/ 	.short	0x0028
        /*0014*/ 	.byte	0x00, 0xf5, 0x21, 0x00


	//----- nvinfo : EIATTR_KPARAM_INFO
	.align		4
.L_9:
        /*0018*/ 	.byte	0x04, 0x17
        /*001a*/ 	.short	(.L_11 - .L_10)
.L_10:
        /*001c*/ 	.word	0x00000000
        /*0020*/ 	.short	0x0004
        /*0022*/ 	.short	0x0020
        /*0024*/ 	.byte	0x00, 0xf0, 0x11, 0x00


	//----- nvinfo : EIATTR_KPARAM_INFO
	.align		4
.L_11:
        /*0028*/ 	.byte	0x04, 0x17
        /*002a*/ 	.short	(.L_13 - .L_12)
.L_12:
        /*002c*/ 	.word	0x00000000
        /*0030*/ 	.short	0x0003
        /*0032*/ 	.short	0x0018
        /*0034*/ 	.byte	0x00, 0xf5, 0x21, 0x00


	//----- nvinfo : EIATTR_KPARAM_INFO
	.align		4
.L_13:
        /*0038*/ 	.byte	0x04, 0x17
        /*003a*/ 	.short	(.L_15 - .L_14)
.L_14:
        /*003c*/ 	.word	0x00000000
        /*0040*/ 	.short	0x0002
        /*0042*/ 	.short	0x0010
        /*0044*/ 	.byte	0x00, 0xf0, 0x11, 0x00


	//----- nvinfo : EIATTR_KPARAM_INFO
	.align		4
.L_15:
        /*0048*/ 	.byte	0x04, 0x17
        /*004a*/ 	.short	(.L_17 - .L_16)
.L_16:
        /*004c*/ 	.word	0x00000000
        /*0050*/ 	.short	0x0001
        /*0052*/ 	.short	0x0008
        /*0054*/ 	.byte	0x00, 0xf5, 0x21, 0x00


	//----- nvinfo : EIATTR_KPARAM_INFO
	.align		4
.L_17:
        /*0058*/ 	.byte	0x04, 0x17
        /*005a*/ 	.short	(.L_19 - .L_18)
.L_18:
        /*005c*/ 	.word	0x00000000
        /*0060*/ 	.short	0x0000
        /*0062*/ 	.short	0x0000
        /*0064*/ 	.byte	0x00, 0xf5, 0x21, 0x00


	//----- nvinfo : EIATTR_SPARSE_MMA_MASK
	.align		4
.L_19:
        /*0068*/ 	.byte	0x03, 0x50
        /*006a*/ 	.short	0x0000


	//----- nvinfo : EIATTR_MAXREG_COUNT
	.align		4
        /*006c*/ 	.byte	0x03, 0x1b
        /*006e*/ 	.short	0x00ff


	//----- nvinfo : EIATTR_MERCURY_ISA_VERSION
	.align		4
        /*0070*/ 	.byte	0x03, 0x5f
        /*0072*/ 	.short	0x0101


	//----- nvinfo : EIATTR_INT_WARP_WIDE_INSTR_OFFSETS
	.align		4
        /*0074*/ 	.byte	0x04, 0x31
        /*0076*/ 	.short	(.L_21 - .L_20)


	//   ....[0]....
.L_20:
        /*0078*/ 	.word	0x00000830


	//----- nvinfo : EIATTR_VRC_CTA_INIT_COUNT
	.align		4
.L_21:
        /*007c*/ 	.byte	0x02, 0x4a
	.zero		1
	.zero		1


	//----- nvinfo : EIATTR_EXIT_INSTR_OFFSETS
	.align		4
        /*0080*/ 	.byte	0x04, 0x1c
        /*0082*/ 	.short	(.L_23 - .L_22)


	//   ....[0]....
.L_22:
        /*0084*/ 	.word	0x00000790


	//   ....[1]....
        /*0088*/ 	.word	0x00000800


	//   ....[2]....
        /*008c*/ 	.word	0x00000880


	//----- nvinfo : EIATTR_CRS_STACK_SIZE
	.align		4
.L_23:
        /*0090*/ 	.byte	0x04, 0x1e
        /*0092*/ 	.short	(.L_25 - .L_24)
.L_24:
        /*0094*/ 	.word	0x00000000


	//----- nvinfo : EIATTR_CBANK_PARAM_SIZE
	.align		4
.L_25:
        /*0098*/ 	.byte	0x03, 0x19
        /*009a*/ 	.short	0x0030


	//----- nvinfo : EIATTR_PARAM_CBANK
	.align		4
        /*009c*/ 	.byte	0x04, 0x0a
        /*009e*/ 	.short	(.L_27 - .L_26)
	.align		4
.L_26:
        /*00a0*/ 	.word	index@(.nv.constant0._Z5countPcS_iPiiS0_)
        /*00a4*/ 	.short	0x0380
        /*00a6*/ 	.short	0x0030


	//----- nvinfo : EIATTR_SW_WAR
	.align		4
.L_27:
        /*00a8*/ 	.byte	0x04, 0x36
        /*00aa*/ 	.short	(.L_29 - .L_28)
.L_28:
        /*00ac*/ 	.word	0x00000008
.L_29:


//--------------------- .nv.callgraph             --------------------------
	.section	.nv.callgraph,"",@"SHT_CUDA_CALLGRAPH"
	.align	4
	.sectionentsize	8
	.align		4
        /*0000*/ 	.word	0x00000000
	.align		4
        /*0004*/ 	.word	0xffffffff
	.align		4
        /*0008*/ 	.word	0x00000000
	.align		4
        /*000c*/ 	.word	0xfffffffe
	.align		4
        /*0010*/ 	.word	0x00000000
	.align		4
        /*0014*/ 	.word	0xfffffffd
	.align		4
        /*0018*/ 	.word	0x00000000
	.align		4
        /*001c*/ 	.word	0xfffffffc


//--------------------- .text._Z5countPcS_iPiiS0_ --------------------------
	.section	.text._Z5countPcS_iPiiS0_,"ax",@progbits
	.align	128
        .global         _Z5countPcS_iPiiS0_
        .type           _Z5countPcS_iPiiS0_,@function
        .size           _Z5countPcS_iPiiS0_,(.L_x_14 - _Z5countPcS_iPiiS0_)
        .other          _Z5countPcS_iPiiS0_,@"STO_CUDA_ENTRY STV_DEFAULT"
_Z5countPcS_iPiiS0_:
.text._Z5countPcS_iPiiS0_:
[----:B------:R-:W-:Y:S01]  /*0000*/  LDC R1, c[0x0][0x37c] ;  /* 0x0000df00ff017b82 */ /* 0x000fe20000000800 */
[----:B------:R-:W0:Y:S07]  /*0010*/  S2R R9, SR_TID.X ;  /* 0x0000000000097919 */ /* 0x000e2e0000002100 */
[----:B------:R-:W0:Y:S01]  /*0020*/  LDC.64 R2, c[0x0][0x398] ;  /* 0x0000e600ff027b82 */ /* 0x000e220000000a00 */
[----:B------:R-:W1:Y:S01]  /*0030*/  LDCU.64 UR6, c[0x0][0x358] ;  /* 0x00006b00ff0677ac */ /* 0x000e620008000a00 */
[----:B0-----:R-:W-:-:S05]  /*0040*/  IMAD.WIDE.U32 R4, R9, 0x4, R2 ;  /* 0x0000000409047825 */ /* 0x001fca00078e0002 */
[----:B-1----:R0:W5:Y:S01]  /*0050*/  LDG.E R0, desc[UR6][R4.64] ;  /* 0x0000000604007981 */ /* 0x002162000c1e1900 */
[----:B------:R-:W-:Y:S01]  /*0060*/  ISETP.NE.AND P0, PT, R9, RZ, PT ;  /* 0x000000ff0900720c */ /* 0x000fe20003f05270 */
[----:B------:R-:W-:Y:S01]  /*0070*/  BSSY.RECONVERGENT B0, `(.L_x_0) ;  /* 0x0000063000007945 */ /* 0x000fe20003800200 */
[----:B------:R-:W-:-:S11]  /*0080*/  IMAD.MOV.U32 R7, RZ, RZ, RZ ;  /* 0x000000ffff077224 */ /* 0x000fd600078e00ff */
[----:B0-----:R-:W-:Y:S05]  /*0090*/  @!P0 BRA `(.L_x_1) ;  /* 0x0000000400808947 */ /* 0x001fea0003800000 */
[C---:B------:R-:W-:Y:S01]  /*00a0*/  ISETP.GE.U32.AND P1, PT, R9.reuse, 0x10, PT ;  /* 0x000000100900780c */ /* 0x040fe20003f26070 */
[----:B------:R-:W-:Y:S01]  /*00b0*/  BSSY.RECONVERGENT B1, `(.L_x_2) ;  /* 0x000002c000017945 */ /* 0x000fe20003800200 */
[----:B------:R-:W-:Y:S01]  /*00c0*/  LOP3.LUT R26, R9, 0xf, RZ, 0xc0, !PT ;  /* 0x0000000f091a7812 */ /* 0x000fe200078ec0ff */
[----:B------:R-:W-:Y:S02]  /*00d0*/  IMAD.MOV.U32 R11, RZ, RZ, RZ ;  /* 0x000000ffff0b7224 */ /* 0x000fe400078e00ff */
[----:B------:R-:W-:Y:S01]  /*00e0*/  IMAD.MOV.U32 R7, RZ, RZ, RZ ;  /* 0x000000ffff077224 */ /* 0x000fe200078e00ff */
[----:B------:R-:W-:-:S07]  /*00f0*/  ISETP.NE.AND P0, PT, R26, RZ, PT ;  /* 0x000000ff1a00720c */ /* 0x000fce0003f05270 */
[----:B------:R-:W-:Y:S06]  /*0100*/  @!P1 BRA `(.L_x_3) ;  /* 0x0000000000989947 */ /* 0x000fec0003800000 */
[----:B------:R-:W0:Y:S01]  /*0110*/  LDCU.64 UR4, c[0x0][0x398] ;  /* 0x00007300ff0477ac */ /* 0x000e220008000a00 */
[----:B------:R-:W-:Y:S01]  /*0120*/  LOP3.LUT R11, R9, 0x3f0, RZ, 0xc0, !PT ;  /* 0x000003f0090b7812 */ /* 0x000fe200078ec0ff */
[----:B------:R-:W-:-:S04]  /*0130*/  IMAD.MOV.U32 R7, RZ, RZ, RZ ;  /* 0x000000ffff077224 */ /* 0x000fc800078e00ff */
[----:B------:R-:W-:Y:S01]  /*0140*/  IMAD.MOV R10, RZ, RZ, -R11 ;  /* 0x000000ffff0a7224 */ /* 0x000fe200078e0a0b */
[----:B0-----:R-:W-:-:S04]  /*0150*/  UIADD3 UR4, UP0, UPT, UR4, 0x20, URZ ;  /* 0x0000002004047890 */ /* 0x001fc8000ff1e0ff */
[----:B------:R-:W-:Y:S02]  /*0160*/  UIADD3.X UR5, UPT, UPT, URZ, UR5, URZ, UP0, !UPT ;  /* 0x00000005ff057290 */ /* 0x000fe400087fe4ff */
[----:B------:R-:W-:-:S04]  /*0170*/  IMAD.U32 R4, RZ, RZ, UR4 ;  /* 0x00000004ff047e24 */ /* 0x000fc8000f8e00ff */
[----:B------:R-:W-:-:S07]  /*0180*/  IMAD.U32 R5, RZ, RZ, UR5 ;  /* 0x00000005ff057e24 */ /* 0x000fce000f8e00ff */
.L_x_4:
[----:B------:R-:W2:Y:S04]  /*0190*/  LDG.E R16, desc[UR6][R4.64+-0x20] ;  /* 0xffffe00604107981 */ /* 0x000ea8000c1e1900 */
[----:B------:R-:W2:Y:S04]  /*01a0*/  LDG.E R18, desc[UR6][R4.64+-0x1c] ;  /* 0xffffe40604127981 */ /* 0x000ea8000c1e1900 */
[----:B------:R-:W3:Y:S04]  /*01b0*/  LDG.E R21, desc[UR6][R4.64+-0x18] ;  /* 0xffffe80604157981 */ /* 0x000ee8000c1e1900 */
[----:B------:R-:W3:Y:S04]  /*01c0*/  LDG.E R20, desc[UR6][R4.64+-0x14] ;  /* 0xffffec0604147981 */ /* 0x000ee8000c1e1900 */
[----:B------:R-:W4:Y:S04]  /*01d0*/  LDG.E R23, desc[UR6][R4.64+-0x10] ;  /* 0xfffff00604177981 */ /* 0x000f28000c1e1900 */
        /* <DEDUP_REMOVED lines=10> */
[----:B------:R0:W4:Y:S01]  /*0280*/  LDG.E R13, desc[UR6][R4.64+0x1c] ;  /* 0x00001c06040d7981 */ /* 0x000122000c1e1900 */
[----:B------:R-:W-:-:S05]  /*0290*/  VIADD R10, R10, 0x10 ;  /* 0x000000100a0a7836 */ /* 0x000fca0000000000 */
[----:B------:R-:W-:Y:S02]  /*02a0*/  ISETP.NE.AND P1, PT, R10, RZ, PT ;  /* 0x000000ff0a00720c */ /* 0x000fe40003f25270 */
[----:B0-----:R-:W-:-:S05]  /*02b0*/  IADD3 R4, P2, PT, R4, 0x40, RZ ;  /* 0x0000004004047810 */ /* 0x001fca0007f5e0ff */
[----:B------:R-:W-:Y:S01]  /*02c0*/  IMAD.X R5, RZ, RZ, R5, P2 ;  /* 0x000000ffff057224 */ /* 0x000fe200010e0605 */
[----:B--2---:R-:W-:-:S04]  /*02d0*/  IADD3 R16, PT, PT, R18, R7, R16 ;  /* 0x0000000712107210 */ /* 0x004fc80007ffe010 */
[----:B---3--:R-:W-:-:S04]  /*02e0*/  IADD3 R16, PT, PT, R20, R16, R21 ;  /* 0x0000001014107210 */ /* 0x008fc80007ffe015 */
[----:B----4-:R-:W-:-:S04]  /*02f0*/  IADD3 R16, PT, PT, R22, R16, R23 ;  /* 0x0000001016107210 */ /* 0x010fc80007ffe017 */
[----:B------:R-:W-:-:S04]  /*0300*/  IADD3 R16, PT, PT, R24, R16, R25 ;  /* 0x0000001018107210 */ /* 0x000fc80007ffe019 */
[----:B------:R-:W-:-:S04]  /*0310*/  IADD3 R14, PT, PT, R14, R16, R19 ;  /* 0x000000100e0e7210 */ /* 0x000fc80007ffe013 */
[----:B------:R-:W-:-:S04]  /*0320*/  IADD3 R12, PT, PT, R12, R14, R17 ;  /* 0x0000000e0c0c7210 */ /* 0x000fc80007ffe011 */
[----:B------:R-:W-:-:S04]  /*0330*/  IADD3 R6, PT, PT, R15, R12, R6 ;  /* 0x0000000c0f067210 */ /* 0x000fc80007ffe006 */
[----:B------:R-:W-:-:S05]  /*0340*/  IADD3 R6, PT, PT, R13, R6, R8 ;  /* 0x000000060d067210 */ /* 0x000fca0007ffe008 */
[----:B------:R-:W-:Y:S01]  /*0350*/  VIADD R7, R6, 0x10 ;  /* 0x0000001006077836 */ /* 0x000fe20000000000 */
[----:B------:R-:W-:Y:S06]  /*0360*/  @P1 BRA `(.L_x_4) ;  /* 0xfffffffc00881947 */ /* 0x000fec000383ffff */
.L_x_3:
[----:B------:R-:W-:Y:S05]  /*0370*/  BSYNC.RECONVERGENT B1 ;  /* 0x0000000000017941 */ /* 0x000fea0003800200 */
.L_x_2:
[----:B------:R-:W-:Y:S05]  /*0380*/  @!P0 BRA `(.L_x_1) ;  /* 0x0000000000c48947 */ /* 0x000fea0003800000 */
[----:B------:R-:W-:Y:S01]  /*0390*/  ISETP.GE.U32.AND P0, PT, R26, 0x8, PT ;  /* 0x000000081a00780c */ /* 0x000fe20003f06070 */
[----:B------:R-:W-:Y:S01]  /*03a0*/  BSSY.RECONVERGENT B1, `(.L_x_5) ;  /* 0x0000013000017945 */ /* 0x000fe20003800200 */
[----:B------:R-:W-:-:S04]  /*03b0*/  LOP3.LUT R16, R9, 0x7, RZ, 0xc0, !PT ;  /* 0x0000000709107812 */ /* 0x000fc800078ec0ff */
[----:B------:R-:W-:-:S07]  /*03c0*/  ISETP.NE.AND P1, PT, R16, RZ, PT ;  /* 0x000000ff1000720c */ /* 0x000fce0003f25270 */
[----:B------:R-:W-:Y:S06]  /*03d0*/  @!P0 BRA `(.L_x_6) ;  /* 0x00000000003c8947 */ /* 0x000fec0003800000 */
[----:B------:R-:W-:-:S05]  /*03e0*/  IMAD.WIDE.U32 R4, R11, 0x4, R2 ;  /* 0x000000040b047825 */ /* 0x000fca00078e0002 */
[----:B------:R-:W2:Y:S04]  /*03f0*/  LDG.E R6, desc[UR6][R4.64] ;  /* 0x0000000604067981 */ /* 0x000ea8000c1e1900 */
[----:B------:R-:W2:Y:S04]  /*0400*/  LDG.E R8, desc[UR6][R4.64+0x4] ;  /* 0x0000040604087981 */ /* 0x000ea8000c1e1900 */
[----:B------:R-:W3:Y:S04]  /*0410*/  LDG.E R13, desc[UR6][R4.64+0x8] ;  /* 0x00000806040d7981 */ /* 0x000ee8000c1e1900 */
[----:B------:R-:W3:Y:S04]  /*0420*/  LDG.E R10, desc[UR6][R4.64+0xc] ;  /* 0x00000c06040a7981 */ /* 0x000ee8000c1e1900 */
[----:B------:R-:W4:Y:S04]  /*0430*/  LDG.E R15, desc[UR6][R4.64+0x10] ;  /* 0x00001006040f7981 */ /* 0x000f28000c1e1900 */
[----:B------:R-:W4:Y:S04]  /*0440*/  LDG.E R12, desc[UR6][R4.64+0x14] ;  /* 0x00001406040c7981 */ /* 0x000f28000c1e1900 */
[----:B------:R-:W4:Y:S04]  /*0450*/  LDG.E R17, desc[UR6][R4.64+0x18] ;  /* 0x0000180604117981 */ /* 0x000f28000c1e1900 */
[----:B------:R-:W4:Y:S01]  /*0460*/  LDG.E R14, desc[UR6][R4.64+0x1c] ;  /* 0x00001c06040e7981 */ /* 0x000f22000c1e1900 */
[----:B------:R-:W-:Y:S01]  /*0470*/  VIADD R11, R11, 0x8 ;  /* 0x000000080b0b7836 */ /* 0x000fe20000000000 */
[----:B--2---:R-:W-:-:S04]  /*0480*/  IADD3 R6, PT, PT, R8, R7, R6 ;  /* 0x0000000708067210 */ /* 0x004fc80007ffe006 */
[----:B---3--:R-:W-:-:S04]  /*0490*/  IADD3 R6, PT, PT, R10, R6, R13 ;  /* 0x000000060a067210 */ /* 0x008fc80007ffe00d */
[----:B----4-:R-:W-:-:S04]  /*04a0*/  IADD3 R6, PT, PT, R12, R6, R15 ;  /* 0x000000060c067210 */ /* 0x010fc80007ffe00f */
[----:B------:R-:W-:-:S05]  /*04b0*/  IADD3 R6, PT, PT, R14, R6, R17 ;  /* 0x000000060e067210 */ /* 0x000fca0007ffe011 */
[----:B------:R-:W-:-:S07]  /*04c0*/  VIADD R7, R6, 0x8 ;  /* 0x0000000806077836 */ /* 0x000fce0000000000 */
.L_x_6:
[----:B------:R-:W-:Y:S05]  /*04d0*/  BSYNC.RECONVERGENT B1 ;  /* 0x0000000000017941 */ /* 0x000fea0003800200 */
.L_x_5:
        /* <DEDUP_REMOVED lines=10> */
[----:B------:R-:W3:Y:S01]  /*0580*/  LDG.E R10, desc[UR6][R4.64+0xc] ;  /* 0x00000c06040a7981 */ /* 0x000ee2000c1e1900 */
[----:B------:R-:W-:Y:S01]  /*0590*/  VIADD R11, R11, 0x4 ;  /* 0x000000040b0b7836 */ /* 0x000fe20000000000 */
[----:B--2---:R-:W-:-:S04]  /*05a0*/  IADD3 R6, PT, PT, R8, R7, R6 ;  /* 0x0000000708067210 */ /* 0x004fc80007ffe006 */
[----:B---3--:R-:W-:-:S05]  /*05b0*/  IADD3 R6, PT, PT, R10, R6, R13 ;  /* 0x000000060a067210 */ /* 0x008fca0007ffe00d */
[----:B------:R-:W-:-:S07]  /*05c0*/  VIADD R7, R6, 0x4 ;  /* 0x0000000406077836 */ /* 0x000fce0000000000 */
.L_x_8:
[----:B------:R-:W-:Y:S05]  /*05d0*/  BSYNC.RECONVERGENT B1 ;  /* 0x0000000000017941 */ /* 0x000fea0003800200 */
.L_x_7:
[----:B------:R-:W-:Y:S05]  /*05e0*/  @!P1 BRA `(.L_x_1) ;  /* 0x00000000002c9947 */ /* 0x000fea0003800000 */
[----:B------:R-:W-:-:S04]  /*05f0*/  IMAD.WIDE.U32 R2, R11, 0x4, R2 ;  /* 0x000000040b027825 */ /* 0x000fc800078e0002 */
[----:B------:R-:W-:Y:S02]  /*0600*/  IMAD.MOV R9, RZ, RZ, -R9 ;  /* 0x000000ffff097224 */ /* 0x000fe400078e0a09 */
[----:B------:R-:W-:-:S07]  /*0610*/  IMAD.MOV.U32 R4, RZ, RZ, R2 ;  /* 0x000000ffff047224 */ /* 0x000fce00078e0002 */
.L_x_9:
[----:B------:R-:W-:-:S06]  /*0620*/  IMAD.MOV.U32 R2, RZ, RZ, R4 ;  /* 0x000000ffff027224 */ /* 0x000fcc00078e0004 */
[----:B------:R0:W2:Y:S01]  /*0630*/  LDG.E R2, desc[UR6][R2.64] ;  /* 0x0000000602027981 */ /* 0x0000a2000c1e1900 */
[----:B------:R-:W-:Y:S01]  /*0640*/  VIADD R9, R9, 0x1 ;  /* 0x0000000109097836 */ /* 0x000fe20000000000 */
[----:B------:R-:W-:-:S04]  /*0650*/  IADD3 R4, P1, PT, R4, 0x4, RZ ;  /* 0x0000000404047810 */ /* 0x000fc80007f3e0ff */
[----:B------:R-:W-:Y:S01]  /*0660*/  ISETP.NE.AND P0, PT, R9, RZ, PT ;  /* 0x000000ff0900720c */ /* 0x000fe20003f05270 */
[----:B0-----:R-:W-:Y:S01]  /*0670*/  IMAD.X R3, RZ, RZ, R3, P1 ;  /* 0x000000ffff037224 */ /* 0x001fe200008e0603 */
[----:B--2---:R-:W-:-:S11]  /*0680*/  IADD3 R7, PT, PT, R7, 0x1, R2 ;  /* 0x0000000107077810 */ /* 0x004fd60007ffe002 */
[----:B------:R-:W-:Y:S05]  /*0690*/  @P0 BRA `(.L_x_9) ;  /* 0xfffffffc00e00947 */ /* 0x000fea000383ffff */
.L_x_1:
[----:B------:R-:W-:Y:S05]  /*06a0*/  BSYNC.RECONVERGENT B0 ;  /* 0x0000000000007941 */ /* 0x000fea0003800200 */
.L_x_0:
[----:B-----5:R-:W-:Y:S01]  /*06b0*/  ISETP.GE.AND P0, PT, R0, 0x1, PT ;  /* 0x000000010000780c */ /* 0x020fe20003f06270 */
[----:B------:R-:W0:Y:S01]  /*06c0*/  LDCU.128 UR8, c[0x0][0x380] ;  /* 0x00007000ff0877ac */ /* 0x000e220008000c00 */
[----:B------:R-:W-:Y:S11]  /*06d0*/  BSSY.RECONVERGENT B0, `(.L_x_10) ;  /* 0x0000010000007945 */ /* 0x000ff60003800200 */
[----:B------:R-:W-:Y:S05]  /*06e0*/  @!P0 BRA `(.L_x_11) ;  /* 0x0000000000388947 */ /* 0x000fea0003800000 */
[--C-:B------:R-:W-:Y:S02]  /*06f0*/  IMAD.IADD R9, R0, 0x1, R7.reuse ;  /* 0x0000000100097824 */ /* 0x100fe400078e0207 */
[----:B------:R-:W-:-:S07]  /*0700*/  IMAD.MOV.U32 R6, RZ, RZ, R7 ;  /* 0x000000ffff067224 */ /* 0x000fce00078e0007 */
.L_x_12:
[C---:B------:R-:W-:Y:S01]  /*0710*/  IMAD.IADD R5, R6.reuse, 0x1, -R7 ;  /* 0x0000000106057824 */ /* 0x040fe200078e0a07 */
[----:B0-----:R-:W-:-:S04]  /*0720*/  IADD3 R2, P0, PT, R6, UR8, RZ ;  /* 0x0000000806027c10 */ /* 0x001fc8000ff1e0ff */
[C---:B------:R-:W-:Y:S02]  /*0730*/  IADD3 R4, P1, PT, R5.reuse, UR10, RZ ;  /* 0x0000000a05047c10 */ /* 0x040fe4000ff3e0ff */
[----:B------:R-:W-:Y:S02]  /*0740*/  LEA.HI.X.SX32 R3, R6, UR9, 0x1, P0 ;  /* 0x0000000906037c11 */ /* 0x000fe400080f0eff */
[----:B------:R-:W-:-:S03]  /*0750*/  LEA.HI.X.SX32 R5, R5, UR11, 0x1, P1 ;  /* 0x0000000b05057c11 */ /* 0x000fc600088f0eff */
[----:B------:R-:W2:Y:S04]  /*0760*/  LDG.E.U8 R2, desc[UR6][R2.64] ;  /* 0x0000000602027981 */ /* 0x000ea8000c1e1100 */
[----:B------:R-:W2:Y:S02]  /*0770*/  LDG.E.U8 R5, desc[UR6][R4.64] ;  /* 0x0000000604057981 */ /* 0x000ea4000c1e1100 */
[----:B--2---:R-:W-:-:S13]  /*0780*/  ISETP.NE.AND P0, PT, R2, R5, PT ;  /* 0x000000050200720c */ /* 0x004fda0003f05270 */
[----:B------:R-:W-:Y:S05]  /*0790*/  @P0 EXIT ;  /* 0x000000000000094d */ /* 0x000fea0003800000 */
[----:B------:R-:W-:-:S05]  /*07a0*/  VIADD R6, R6, 0x1 ;  /* 0x0000000106067836 */ /* 0x000fca0000000000 */
[----:B------:R-:W-:-:S13]  /*07b0*/  ISETP.GE.AND P0, PT, R6, R9, PT ;  /* 0x000000090600720c */ /* 0x000fda0003f06270 */
[----:B------:R-:W-:Y:S05]  /*07c0*/  @!P0 BRA `(.L_x_12) ;  /* 0xfffffffc00d08947 */ /* 0x000fea000383ffff */
.L_x_11:
[----:B0-----:R-:W-:Y:S05]  /*07d0*/  BSYNC.RECONVERGENT B0 ;  /* 0x0000000000007941 */ /* 0x001fea0003800200 */
.L_x_10:
[----:B------:R-:W0:Y:S02]  /*07e0*/  LDCU UR4, c[0x0][0x390] ;  /* 0x00007200ff0477ac */ /* 0x000e240008000800 */
[----:B0-----:R-:W-:-:S13]  /*07f0*/  ISETP.NE.AND P0, PT, R0, UR4, PT ;  /* 0x0000000400007c0c */ /* 0x001fda000bf05270 */
[----:B------:R-:W-:Y:S05]  /*0800*/  @P0 EXIT ;  /* 0x000000000000094d */ /* 0x000fea0003800000 */
[----:B------:R-:W0:Y:S01]  /*0810*/  S2R R0, SR_LANEID ;  /* 0x0000000000007919 */ /* 0x000e220000000000 */
[----:B------:R-:W1:Y:S01]  /*0820*/  LDC.64 R2, c[0x0][0x3a8] ;  /* 0x0000ea00ff027b82 */ /* 0x000e620000000a00 */
[----:B------:R-:W-:Y:S02]  /*0830*/  VOTEU.ANY UR4, UPT, PT ;  /* 0x0000000000047886 */ /* 0x000fe400038e0100 */
[----:B------:R-:W-:Y:S02]  /*0840*/  UFLO.U32 UR5, UR4 ;  /* 0x00000004000572bd */ /* 0x000fe400080e0000 */
[----:B------:R-:W1:Y:S04]  /*0850*/  POPC R5, UR4 ;  /* 0x0000000400057d09 */ /* 0x000e680008000000 */
[----:B0-----:R-:W-:-:S13]  /*0860*/  ISETP.EQ.U32.AND P0, PT, R0, UR5, PT ;  /* 0x0000000500007c0c */ /* 0x001fda000bf02070 */
[----:B-1----:R-:W-:Y:S01]  /*0870*/  @P0 REDG.E.ADD.STRONG.GPU desc[UR6][R2.64], R5 ;  /* 0x000000050200098e */ /* 0x002fe2000c12e106 */
[----:B------:R-:W-:Y:S05]  /*0880*/  EXIT ;  /* 0x000000000000794d */ /* 0x000fea0003800000 */
.L_x_13:
[----:B------:R-:W-:-:S00]  /*0890*/  BRA `(.L_x_13) ;  /* 0xfffffffc00fc7947 */ /* 0x000fc0000383ffff */
[----:B------:R-:W-:-:S00]  /*08a0*/  NOP ;  /* 0x0000000000007918 */ /* 0x000fc00000000000 */
        /* <DEDUP_REMOVED lines=13> */
.L_x_14:


//--------------------- .nv.shared.reserved.0     --------------------------
	.section	.nv.shared.reserved.0,"aw",@nobits
	.weak		__nv_reservedSMEM_offset_0_alias
	.size		__nv_reservedSMEM_offset_0_alias, 0, 64
	.other		__nv_reservedSMEM_offset_0_alias,@"STO_CUDA_RESERVED_SHARED STV_DEFAULT"
__nv_reservedSMEM_offset_0_alias:
	.zero		0
	.zero		64


//--------------------- .nv.constant0._Z5countPcS_iPiiS0_ --------------------------
	.section	.nv.constant0._Z5countPcS_iPiiS0_,"a",@progbits
	.sectionflags	@""
	.align	4
.nv.constant0._Z5countPcS_iPiiS0_:
	.zero		944


//--------------------- SYMBOLS --------------------------

	.type		.nv.reservedSmem.offset0,@object
	.size		.nv.reservedSmem.offset0,0x4
